	.headerflags	@"EF_CUDA_TEXMODE_UNIFIED EF_CUDA_64BIT_ADDRESS EF_CUDA_ACCELERATORS EF_CUDA_SM90 EF_CUDA_VIRTUAL_SM(EF_CUDA_SM90)"
	.elftype	@"ET_EXEC"


//--------------------- .nv.info                  --------------------------
	.section	.nv.info,"",@"SHT_CUDA_INFO"
	.align	4


	//----- nvinfo : EIATTR_REGCOUNT
	.align		4
        /*0000*/ 	.byte	0x04, 0x2f
        /*0002*/ 	.short	(.L_2 - .L_1)
	.align		4
.L_1:
        /*0004*/ 	.word	index@(triton_per_fused__native_batch_norm_legit_convolution_relu_14)
        /*0008*/ 	.word	0x0000001f


	//----- nvinfo : EIATTR_MIN_STACK_SIZE
	.align		4
.L_2:
        /*000c*/ 	.byte	0x04, 0x12
        /*000e*/ 	.short	(.L_4 - .L_3)
	.align		4
.L_3:
        /*0010*/ 	.word	index@(triton_per_fused__native_batch_norm_legit_convolution_relu_14)
        /*0014*/ 	.word	0x00000000


	//----- nvinfo : EIATTR_FRAME_SIZE
	.align		4
.L_4:
        /*0018*/ 	.byte	0x04, 0x11
        /*001a*/ 	.short	(.L_6 - .L_5)
	.align		4
.L_5:
        /*001c*/ 	.word	index@(triton_per_fused__native_batch_norm_legit_convolution_relu_14)
        /*0020*/ 	.word	0x00000000


	//----- nvinfo : EIATTR_MIN_STACK_SIZE
	.align		4
.L_6:
        /*0024*/ 	.byte	0x04, 0x12
        /*0026*/ 	.short	(.L_8 - .L_7)
	.align		4
.L_7:
        /*0028*/ 	.word	index@(triton_per_fused__native_batch_norm_legit_convolution_relu_14)
        /*002c*/ 	.word	0x00000000
.L_8:


//--------------------- .nv.info.triton_per_fused__native_batch_norm_legit_convolution_relu_14 --------------------------
	.section	.nv.info.triton_per_fused__native_batch_norm_legit_convolution_relu_14,"",@"SHT_CUDA_INFO"
	.sectionflags	@""
	.align	4


	//----- nvinfo : EIATTR_CUDA_API_VERSION
	.align		4
        /*0000*/ 	.byte	0x04, 0x37
        /*0002*/ 	.short	(.L_10 - .L_9)
.L_9:
        /*0004*/ 	.word	0x0000007c


	//----- nvinfo : EIATTR_KPARAM_INFO
	.align		4
.L_10:
        /*0008*/ 	.byte	0x04, 0x17
        /*000a*/ 	.short	(.L_12 - .L_11)
.L_11:
        /*000c*/ 	.word	0x00000000
        /*0010*/ 	.short	0x0006
        /*0012*/ 	.short	0x002c
        /*0014*/ 	.byte	0x00, 0xf0, 0x11, 0x00


	//----- nvinfo : EIATTR_KPARAM_INFO
	.align		4
.L_12:
        /*0018*/ 	.byte	0x04, 0x17
        /*001a*/ 	.short	(.L_14 - .L_13)
.L_13:
        /*001c*/ 	.word	0x00000000
        /*0020*/ 	.short	0x0005
        /*0022*/ 	.short	0x0028
        /*0024*/ 	.byte	0x00, 0xf0, 0x11, 0x00


	//----- nvinfo : EIATTR_KPARAM_INFO
	.align		4
.L_14:
        /*0028*/ 	.byte	0x04, 0x17
        /*002a*/ 	.short	(.L_16 - .L_15)
.L_15:
        /*002c*/ 	.word	0x00000000
        /*0030*/ 	.short	0x0004
        /*0032*/ 	.short	0x0020
        /*0034*/ 	.byte	0x00, 0xf4, 0x21, 0x00


	//----- nvinfo : EIATTR_KPARAM_INFO
	.align		4
.L_16:
        /*0038*/ 	.byte	0x04, 0x17
        /*003a*/ 	.short	(.L_18 - .L_17)
.L_17:
        /*003c*/ 	.word	0x00000000
        /*0040*/ 	.short	0x0003
        /*0042*/ 	.short	0x0018
        /*0044*/ 	.byte	0x00, 0xf4, 0x21, 0x00


	//----- nvinfo : EIATTR_KPARAM_INFO
	.align		4
.L_18:
        /*0048*/ 	.byte	0x04, 0x17
        /*004a*/ 	.short	(.L_20 - .L_19)
.L_19:
        /*004c*/ 	.word	0x00000000
        /*0050*/ 	.short	0x0002
        /*0052*/ 	.short	0x0010
        /*0054*/ 	.byte	0x00, 0xf4, 0x21, 0x00


	//----- nvinfo : EIATTR_KPARAM_INFO
	.align		4
.L_20:
        /*0058*/ 	.byte	0x04, 0x17
        /*005a*/ 	.short	(.L_22 - .L_21)
.L_21:
        /*005c*/ 	.word	0x00000000
        /*0060*/ 	.short	0x0001
        /*0062*/ 	.short	0x0008
        /*0064*/ 	.byte	0x00, 0xf4, 0x21, 0x00


	//----- nvinfo : EIATTR_KPARAM_INFO
	.align		4
.L_22:
        /*0068*/ 	.byte	0x04, 0x17
        /*006a*/ 	.short	(.L_24 - .L_23)
.L_23:
        /*006c*/ 	.word	0x00000000
        /*0070*/ 	.short	0x0000
        /*0072*/ 	.short	0x0000
        /*0074*/ 	.byte	0x00, 0xf4, 0x21, 0x00


	//----- nvinfo : EIATTR_SPARSE_MMA_MASK
	.align		4
.L_24:
        /*0078*/ 	.byte	0x03, 0x50
        /*007a*/ 	.short	0x0000


	//----- nvinfo : EIATTR_MAXREG_COUNT
	.align		4
        /*007c*/ 	.byte	0x03, 0x1b
        /*007e*/ 	.short	0x00ff


	//----- nvinfo : EIATTR_COOP_GROUP_MASK_REGIDS
	.align		4
        /*0080*/ 	.byte	0x04, 0x29
        /*0082*/ 	.short	(.L_26 - .L_25)


	//   ....[0]....
.L_25:
        /*0084*/ 	.word	0xffffffff


	//   ....[1]....
        /*0088*/ 	.word	0xffffffff


	//   ....[2]....
        /*008c*/ 	.word	0xffffffff


	//   ....[3]....
        /*0090*/ 	.word	0xffffffff


	//   ....[4]....
        /*0094*/ 	.word	0xffffffff


	//   ....[5]....
        /*0098*/ 	.word	0xffffffff


	//   ....[6]....
        /*009c*/ 	.word	0xffffffff


	//   ....[7]....
        /*00a0*/ 	.word	0xffffffff


	//   ....[8]....
        /*00a4*/ 	.word	0xffffffff


	//   ....[9]....
        /*00a8*/ 	.word	0xffffffff


	//   ....[10]....
        /*00ac*/ 	.word	0xffffffff


	//   ....[11]....
        /*00b0*/ 	.word	0xffffffff


	//----- nvinfo : EIATTR_COOP_GROUP_INSTR_OFFSETS
	.align		4
.L_26:
        /*00b4*/ 	.byte	0x04, 0x28
        /*00b6*/ 	.short	(.L_28 - .L_27)


	//   ....[0]....
.L_27:
        /*00b8*/ 	.word	0x000001d0


	//   ....[1]....
        /*00bc*/ 	.word	0x000001f0


	//   ....[2]....
        /*00c0*/ 	.word	0x00000210


	//   ....[3]....
        /*00c4*/ 	.word	0x00000230


	//   ....[4]....
        /*00c8*/ 	.word	0x00000250


	//   ....[5]....
        /*00cc*/ 	.word	0x000002f0


	//   ....[6]....
        /*00d0*/ 	.word	0x000003e0


	//   ....[7]....
        /*00d4*/ 	.word	0x00000400


	//   ....[8]....
        /*00d8*/ 	.word	0x00000430


	//   ....[9]....
        /*00dc*/ 	.word	0x00000450


	//   ....[10]....
        /*00e0*/ 	.word	0x00000470


	//   ....[11]....
        /*00e4*/ 	.word	0x000004c0


	//----- nvinfo : EIATTR_EXIT_INSTR_OFFSETS
	.align		4
.L_28:
        /*00e8*/ 	.byte	0x04, 0x1c
        /*00ea*/ 	.short	(.L_30 - .L_29)


	//   ....[0]....
.L_29:
        /*00ec*/ 	.word	0x000006b0


	//   ....[1]....
        /*00f0*/ 	.word	0x000006d0


	//----- nvinfo : EIATTR_REQNTID
	.align		4
.L_30:
        /*00f4*/ 	.byte	0x04, 0x10
        /*00f6*/ 	.short	(.L_32 - .L_31)
.L_31:
        /*00f8*/ 	.word	0x00000040
        /*00fc*/ 	.word	0x00000001
        /*0100*/ 	.word	0x00000001


	//----- nvinfo : EIATTR_CBANK_PARAM_SIZE
	.align		4
.L_32:
        /*0104*/ 	.byte	0x03, 0x19
        /*0106*/ 	.short	0x0030


	//----- nvinfo : EIATTR_PARAM_CBANK
	.align		4
        /*0108*/ 	.byte	0x04, 0x0a
        /*010a*/ 	.short	(.L_34 - .L_33)
	.align		4
.L_33:
        /*010c*/ 	.word	index@(.nv.constant0.triton_per_fused__native_batch_norm_legit_convolution_relu_14)
        /*0110*/ 	.short	0x0210
        /*0112*/ 	.short	0x0030


	//----- nvinfo : EIATTR_SW_WAR
	.align		4
.L_34:
        /*0114*/ 	.byte	0x04, 0x36
        /*0116*/ 	.short	(.L_36 - .L_35)
.L_35:
        /*0118*/ 	.word	0x00000008
.L_36:


//--------------------- .nv.callgraph             --------------------------
	.section	.nv.callgraph,"",@"SHT_CUDA_CALLGRAPH"
	.align	4
	.sectionentsize	8
	.align		4
        /*0000*/ 	.word	0x00000000
	.align		4
        /*0004*/ 	.word	0xffffffff
	.align		4
        /*0008*/ 	.word	0x00000000
	.align		4
        /*000c*/ 	.word	0xfffffffe
	.align		4
        /*0010*/ 	.word	0x00000000
	.align		4
        /*0014*/ 	.word	0xfffffffd
	.align		4
        /*0018*/ 	.word	0x00000000
	.align		4
        /*001c*/ 	.word	0xfffffffc


//--------------------- .nv.constant4             --------------------------
	.section	.nv.constant4,"a",@progbits
	.align	8
	.align		8
.nv.constant4:
        /*0000*/ 	.dword	_$_str


//--------------------- .text.triton_per_fused__native_batch_norm_legit_convolution_relu_14 --------------------------
	.section	.text.triton_per_fused__native_batch_norm_legit_convolution_relu_14,"ax",@progbits
	.sectionflags	@"SHF_BARRIERS=1"
	.align	128
        .global         triton_per_fused__native_batch_norm_legit_convolution_relu_14
        .type           triton_per_fused__native_batch_norm_legit_convolution_relu_14,@function
        .size           triton_per_fused__native_batch_norm_legit_convolution_relu_14,(.L_x_1 - triton_per_fused__native_batch_norm_legit_convolution_relu_14)
        .other          triton_per_fused__native_batch_norm_legit_convolution_relu_14,@"STO_CUDA_ENTRY STV_DEFAULT"
triton_per_fused__native_batch_norm_legit_convolution_relu_14:
.text.triton_per_fused__native_batch_norm_legit_convolution_relu_14:
[----:B------:R-:W0:Y:S02]  /*0000*/  LDC R1, c[0x0][0x28] ;  /* 0x00000a00ff017b82 */ /* 0x000e240000000800 */
[----:B------:R-:W1:Y:S01]  /*0010*/  S2R R0, SR_CTAID.X ;  /* 0x0000000000007919 */ /* 0x000e620000002500 */
[----:B------:R-:W2:Y:S01]  /*0020*/  LDC.64 R12, c[0x0][0x218] ;  /* 0x00008600ff0c7b82 */ /* 0x000ea20000000a00 */
[----:B------:R-:W-:Y:S01]  /*0030*/  ULDC.64 UR6, c[0x0][0x208] ;  /* 0x0000820000067ab9 */ /* 0x000fe20000000a00 */
[----:B------:R-:W3:Y:S06]  /*0040*/  S2R R19, SR_TID.X ;  /* 0x0000000000137919 */ /* 0x000eec0000002100 */
[----:B------:R-:W4:Y:S01]  /*0050*/  LDC.64 R2, c[0x0][0x210] ;  /* 0x00008400ff027b82 */ /* 0x000f220000000a00 */
[----:B-1----:R-:W-:-:S04]  /*0060*/  SHF.R.S32.HI R5, RZ, 0x1f, R0 ;  /* 0x0000001fff057819 */ /* 0x002fc80000011400 */
[----:B------:R-:W-:Y:S02]  /*0070*/  LEA.HI R5, R5, R0, RZ, 0x7 ;  /* 0x0000000005057211 */ /* 0x000fe400078f38ff */
[----:B---3--:R-:W-:Y:S02]  /*0080*/  SHF.L.U32 R18, R19, 0x2, RZ ;  /* 0x0000000213127819 */ /* 0x008fe400000006ff */
[----:B------:R-:W-:Y:S02]  /*0090*/  LOP3.LUT R5, R5, 0xffffff80, RZ, 0xc0, !PT ;  /* 0xffffff8005057812 */ /* 0x000fe400078ec0ff */
[----:B------:R-:W-:Y:S02]  /*00a0*/  LOP3.LUT R11, R18, 0xfc, RZ, 0xc0, !PT ;  /* 0x000000fc120b7812 */ /* 0x000fe400078ec0ff */
[----:B------:R-:W-:Y:S02]  /*00b0*/  IADD3 R5, -R5, R0, RZ ;  /* 0x0000000005057210 */ /* 0x000fe40007ffe1ff */
[----:B------:R-:W-:-:S03]  /*00c0*/  LEA R11, R0, R11, 0x8 ;  /* 0x0000000b000b7211 */ /* 0x000fc600078e40ff */
[----:B--2---:R-:W-:-:S04]  /*00d0*/  IMAD.WIDE R12, R5, 0x4, R12 ;  /* 0x00000004050c7825 */ /* 0x004fc800078e020c */
[----:B----4-:R-:W-:Y:S02]  /*00e0*/  IMAD.WIDE R2, R11, 0x4, R2 ;  /* 0x000000040b027825 */ /* 0x010fe400078e0202 */
[----:B------:R-:W2:Y:S04]  /*00f0*/  LDG.E.EL R12, desc[UR6][R12.64] ;  /* 0x000000060c0c7981 */ /* 0x000ea8000c2e1900 */
[----:B------:R-:W2:Y:S01]  /*0100*/  LDG.E.128 R4, desc[UR6][R2.64] ;  /* 0x0000000602047981 */ /* 0x000ea2000c1e1d00 */
[----:B------:R-:W1:Y:S01]  /*0110*/  S2UR UR5, SR_CgaCtaId ;  /* 0x00000000000579c3 */ /* 0x000e620000008800 */
[C---:B------:R-:W-:Y:S01]  /*0120*/  LOP3.LUT P1, RZ, R19.reuse, 0x1f, RZ, 0xc0, !PT ;  /* 0x0000001f13ff7812 */ /* 0x040fe2000782c0ff */
[----:B------:R-:W-:Y:S01]  /*0130*/  UMOV UR4, 0x400 ;  /* 0x0000040000047882 */ /* 0x000fe20000000000 */
[----:B------:R-:W-:Y:S01]  /*0140*/  ISETP.GE.AND P2, PT, R19, 0x2, PT ;  /* 0x000000021300780c */ /* 0x000fe20003f46270 */
[----:B-1----:R-:W-:Y:S01]  /*0150*/  UPRMT UR4, UR5, 0x654, UR4 ;  /* 0x0000065405047896 */ /* 0x002fe20008000004 */
[--C-:B--2---:R-:W-:Y:S01]  /*0160*/  FADD R4, R4, R12.reuse ;  /* 0x0000000c04047221 */ /* 0x104fe20000000000 */
[--C-:B------:R-:W-:Y:S01]  /*0170*/  FADD R5, R5, R12.reuse ;  /* 0x0000000c05057221 */ /* 0x100fe20000000000 */
[----:B------:R-:W-:-:S03]  /*0180*/  FADD R6, R6, R12 ;  /* 0x0000000c06067221 */ /* 0x000fc60000000000 */
[----:B------:R-:W-:Y:S01]  /*0190*/  FADD R9, R4, R5 ;  /* 0x0000000504097221 */ /* 0x000fe20000000000 */
[----:B------:R-:W-:-:S03]  /*01a0*/  FADD R7, R7, R12 ;  /* 0x0000000c07077221 */ /* 0x000fc60000000000 */
[----:B------:R-:W-:-:S04]  /*01b0*/  FADD R14, R6, R9 ;  /* 0x00000009060e7221 */ /* 0x000fc80000000000 */
[----:B------:R-:W-:-:S05]  /*01c0*/  FADD R14, R7, R14 ;  /* 0x0000000e070e7221 */ /* 0x000fca0000000000 */
[----:B------:R-:W1:Y:S02]  /*01d0*/  SHFL.BFLY PT, R9, R14, 0x10, 0x1f ;  /* 0x0e001f000e097f89 */ /* 0x000e6400000e0000 */
[----:B-1----:R-:W-:-:S05]  /*01e0*/  FADD R9, R14, R9 ;  /* 0x000000090e097221 */ /* 0x002fca0000000000 */
[----:B------:R-:W1:Y:S02]  /*01f0*/  SHFL.BFLY PT, R16, R9, 0x8, 0x1f ;  /* 0x0d001f0009107f89 */ /* 0x000e6400000e0000 */
[----:B-1----:R-:W-:-:S05]  /*0200*/  FADD R16, R9, R16 ;  /* 0x0000001009107221 */ /* 0x002fca0000000000 */
[----:B------:R-:W1:Y:S02]  /*0210*/  SHFL.BFLY PT, R13, R16, 0x4, 0x1f ;  /* 0x0c801f00100d7f89 */ /* 0x000e6400000e0000 */
[----:B-1----:R-:W-:-:S05]  /*0220*/  FADD R13, R16, R13 ;  /* 0x0000000d100d7221 */ /* 0x002fca0000000000 */
[----:B------:R-:W1:Y:S02]  /*0230*/  SHFL.BFLY PT, R12, R13, 0x2, 0x1f ;  /* 0x0c401f000d0c7f89 */ /* 0x000e6400000e0000 */
[----:B-1----:R-:W-:-:S05]  /*0240*/  FADD R15, R13, R12 ;  /* 0x0000000c0d0f7221 */ /* 0x002fca0000000000 */
[----:B------:R-:W1:Y:S01]  /*0250*/  SHFL.BFLY PT, R12, R15, 0x1, 0x1f ;  /* 0x0c201f000f0c7f89 */ /* 0x000e6200000e0000 */
[----:B------:R-:W-:Y:S01]  /*0260*/  SHF.R.U32.HI R14, RZ, 0x3, R19 ;  /* 0x00000003ff0e7819 */ /* 0x000fe20000011613 */
[----:B-1----:R-:W-:-:S03]  /*0270*/  FADD R9, R15, R12 ;  /* 0x0000000c0f097221 */ /* 0x002fc60000000000 */
[----:B------:R-:W-:-:S05]  /*0280*/  LOP3.LUT R12, R14, 0x4, RZ, 0xc0, !PT ;  /* 0x000000040e0c7812 */ /* 0x000fca00078ec0ff */
[----:B------:R-:W-:Y:S01]  /*0290*/  @!P1 STS [R12+UR4], R9 ;  /* 0x000000090c009988 */ /* 0x000fe20008000804 */
[----:B------:R-:W-:Y:S06]  /*02a0*/  BAR.SYNC.DEFER_BLOCKING 0x0 ;  /* 0x0000000000007b1d */ /* 0x000fec0000010000 */
[----:B------:R-:W1:Y:S01]  /*02b0*/  @!P2 LDS R8, [R18+UR4] ;  /* 0x000000041208a984 */ /* 0x000e620008000800 */
[----:B------:R-:W-:-:S04]  /*02c0*/  LOP3.LUT R14, R19, 0x1, RZ, 0xc0, !PT ;  /* 0x00000001130e7812 */ /* 0x000fc800078ec0ff */
[----:B------:R-:W-:-:S04]  /*02d0*/  ISETP.NE.U32.AND P0, PT, R14, 0x1, PT ;  /* 0x000000010e00780c */ /* 0x000fc80003f05070 */
[----:B------:R-:W-:Y:S01]  /*02e0*/  ISETP.LT.AND P0, PT, R19, 0x2, P0 ;  /* 0x000000021300780c */ /* 0x000fe20000701270 */
[----:B-1----:R-:W1:Y:S02]  /*02f0*/  SHFL.BFLY PT, R13, R8, 0x1, 0x1f ;  /* 0x0c201f00080d7f89 */ /* 0x002e6400000e0000 */
[----:B-1----:R-:W-:-:S10]  /*0300*/  FADD R13, R8, R13 ;  /* 0x0000000d080d7221 */ /* 0x002fd40000000000 */
[----:B------:R-:W-:Y:S01]  /*0310*/  @P0 STS [R18+UR4], R13 ;  /* 0x0000000d12000988 */ /* 0x000fe20008000804 */
[----:B------:R-:W-:Y:S06]  /*0320*/  BAR.SYNC.DEFER_BLOCKING 0x0 ;  /* 0x0000000000007b1d */ /* 0x000fec0000010000 */
[----:B------:R-:W1:Y:S02]  /*0330*/  LDS R14, [UR4] ;  /* 0x00000004ff0e7984 */ /* 0x000e640008000800 */
[----:B-1----:R-:W-:-:S04]  /*0340*/  FADD R14, RZ, R14 ;  /* 0x0000000eff0e7221 */ /* 0x002fc80000000000 */
[----:B------:R-:W-:-:S04]  /*0350*/  FMUL R16, R14, 0.00390625 ;  /* 0x3b8000000e107820 */ /* 0x000fc80000400000 */
[--C-:B------:R-:W-:Y:S01]  /*0360*/  FADD R24, R5, -R16.reuse ;  /* 0x8000001005187221 */ /* 0x100fe20000000000 */
[----:B------:R-:W-:-:S03]  /*0370*/  FADD R22, R4, -R16 ;  /* 0x8000001004167221 */ /* 0x000fc60000000000 */
[----:B------:R-:W-:Y:S01]  /*0380*/  FMUL R9, R24, R24 ;  /* 0x0000001818097220 */ /* 0x000fe20000400000 */
[----:B------:R-:W-:-:S03]  /*0390*/  FADD R20, R6, -R16 ;  /* 0x8000001006147221 */ /* 0x000fc60000000000 */
[----:B------:R-:W-:Y:S01]  /*03a0*/  FFMA R9, R22, R22, R9 ;  /* 0x0000001616097223 */ /* 0x000fe20000000009 */
[----:B------:R-:W-:-:S03]  /*03b0*/  FADD R26, R7, -R16 ;  /* 0x80000010071a7221 */ /* 0x000fc60000000000 */
[----:B------:R-:W-:-:S04]  /*03c0*/  FFMA R9, R20, R20, R9 ;  /* 0x0000001414097223 */ /* 0x000fc80000000009 */
[----:B------:R-:W-:-:S05]  /*03d0*/  FFMA R9, R26, R26, R9 ;  /* 0x0000001a1a097223 */ /* 0x000fca0000000009 */
[----:B------:R-:W1:Y:S02]  /*03e0*/  SHFL.BFLY PT, R8, R9, 0x10, 0x1f ;  /* 0x0e001f0009087f89 */ /* 0x000e6400000e0000 */
[----:B-1----:R-:W-:-:S05]  /*03f0*/  FADD R8, R9, R8 ;  /* 0x0000000809087221 */ /* 0x002fca0000000000 */
[----:B------:R-:W1:Y:S02]  /*0400*/  SHFL.BFLY PT, R13, R8, 0x8, 0x1f ;  /* 0x0d001f00080d7f89 */ /* 0x000e6400000e0000 */
[----:B-1----:R-:W-:Y:S01]  /*0410*/  FADD R13, R8, R13 ;  /* 0x0000000d080d7221 */ /* 0x002fe20000000000 */
[----:B------:R-:W-:Y:S06]  /*0420*/  BAR.SYNC.DEFER_BLOCKING 0x0 ;  /* 0x0000000000007b1d */ /* 0x000fec0000010000 */
[----:B------:R-:W1:Y:S02]  /*0430*/  SHFL.BFLY PT, R14, R13, 0x4, 0x1f ;  /* 0x0c801f000d0e7f89 */ /* 0x000e6400000e0000 */
[----:B-1----:R-:W-:-:S05]  /*0440*/  FADD R14, R13, R14 ;  /* 0x0000000e0d0e7221 */ /* 0x002fca0000000000 */
[----:B------:R-:W1:Y:S02]  /*0450*/  SHFL.BFLY PT, R15, R14, 0x2, 0x1f ;  /* 0x0c401f000e0f7f89 */ /* 0x000e6400000e0000 */
[----:B-1----:R-:W-:-:S05]  /*0460*/  FADD R15, R14, R15 ;  /* 0x0000000f0e0f7221 */ /* 0x002fca0000000000 */
[----:B------:R-:W1:Y:S02]  /*0470*/  SHFL.BFLY PT, R28, R15, 0x1, 0x1f ;  /* 0x0c201f000f1c7f89 */ /* 0x000e6400000e0000 */
[----:B-1----:R-:W-:-:S05]  /*0480*/  FADD R17, R15, R28 ;  /* 0x0000001c0f117221 */ /* 0x002fca0000000000 */
[----:B------:R-:W-:Y:S01]  /*0490*/  @!P1 STS [R12+UR4], R17 ;  /* 0x000000110c009988 */ /* 0x000fe20008000804 */
[----:B------:R-:W-:Y:S06]  /*04a0*/  BAR.SYNC.DEFER_BLOCKING 0x0 ;  /* 0x0000000000007b1d */ /* 0x000fec0000010000 */
[----:B------:R-:W1:Y:S04]  /*04b0*/  @!P2 LDS R10, [R18+UR4] ;  /* 0x00000004120aa984 */ /* 0x000e680008000800 */
[----:B-1----:R-:W1:Y:S02]  /*04c0*/  SHFL.BFLY PT, R9, R10, 0x1, 0x1f ;  /* 0x0c201f000a097f89 */ /* 0x002e6400000e0000 */
[----:B-1----:R-:W-:-:S05]  /*04d0*/  FADD R21, R10, R9 ;  /* 0x000000090a157221 */ /* 0x002fca0000000000 */
[----:B------:R-:W-:Y:S01]  /*04e0*/  @P0 STS [R18+UR4], R21 ;  /* 0x0000001512000988 */ /* 0x000fe20008000804 */
[----:B------:R-:W-:Y:S06]  /*04f0*/  BAR.SYNC.DEFER_BLOCKING 0x0 ;  /* 0x0000000000007b1d */ /* 0x000fec0000010000 */
[----:B------:R-:W1:Y:S01]  /*0500*/  LDS R8, [UR4] ;  /* 0x00000004ff087984 */ /* 0x000e620008000800 */
[----:B------:R-:W-:Y:S01]  /*0510*/  HFMA2.MMA R14, -RZ, RZ, 0.9375, 0 ;  /* 0x3b800000ff0e7435 */ /* 0x000fe200000001ff */
[----:B------:R-:W-:Y:S01]  /*0520*/  LOP3.LUT P4, RZ, R19, 0x3f, RZ, 0xc0, !PT ;  /* 0x0000003f13ff7812 */ /* 0x000fe2000788c0ff */
[----:B-1----:R-:W-:-:S02]  /*0530*/  FADD R13, RZ, R8 ;  /* 0x00000008ff0d7221 */ /* 0x002fc40000000000 */
[----:B------:R-:W1:Y:S06]  /*0540*/  LDC.64 R8, c[0x0][0x228] ;  /* 0x00008a00ff087b82 */ /* 0x000e6c0000000a00 */
[----:B------:R-:W-:-:S06]  /*0550*/  FFMA R17, R13, R14, 9.9999997473787516356e-06 ;  /* 0x3727c5ac0d117423 */ /* 0x000fcc000000000e */
[----:B------:R-:W2:Y:S01]  /*0560*/  MUFU.RSQ R17, R17 ;  /* 0x0000001100117308 */ /* 0x000ea20000001400 */
[----:B------:R-:W3:Y:S08]  /*0570*/  LDC.64 R12, c[0x0][0x230] ;  /* 0x00008c00ff0c7b82 */ /* 0x000ef00000000a00 */
[----:B------:R-:W4:Y:S01]  /*0580*/  LDC.64 R14, c[0x0][0x220] ;  /* 0x00008800ff0e7b82 */ /* 0x000f220000000a00 */
[-C--:B--2---:R-:W-:Y:S01]  /*0590*/  FMUL R22, R22, R17.reuse ;  /* 0x0000001116167220 */ /* 0x084fe20000400000 */
[-C--:B------:R-:W-:Y:S01]  /*05a0*/  FMUL R24, R24, R17.reuse ;  /* 0x0000001118187220 */ /* 0x080fe20000400000 */
[-C--:B------:R-:W-:Y:S01]  /*05b0*/  FMUL R10, R20, R17.reuse ;  /* 0x00000011140a7220 */ /* 0x080fe20000400000 */
[----:B------:R-:W-:-:S02]  /*05c0*/  FMUL R26, R26, R17 ;  /* 0x000000111a1a7220 */ /* 0x000fc40000400000 */
[----:B------:R-:W-:Y:S02]  /*05d0*/  FSETP.GEU.AND P0, PT, R22, RZ, PT ;  /* 0x000000ff1600720b */ /* 0x000fe40003f0e000 */
[----:B------:R-:W-:Y:S02]  /*05e0*/  FSETP.GEU.AND P1, PT, R24, RZ, PT ;  /* 0x000000ff1800720b */ /* 0x000fe40003f2e000 */
[----:B------:R-:W-:Y:S02]  /*05f0*/  FSETP.GEU.AND P2, PT, R10, RZ, PT ;  /* 0x000000ff0a00720b */ /* 0x000fe40003f4e000 */
[----:B------:R-:W-:Y:S01]  /*0600*/  FSETP.GEU.AND P3, PT, R26, RZ, PT ;  /* 0x000000ff1a00720b */ /* 0x000fe20003f6e000 */
[----:B-1----:R-:W-:Y:S01]  /*0610*/  IMAD.WIDE R18, R11, 0x4, R8 ;  /* 0x000000040b127825 */ /* 0x002fe200078e0208 */
[----:B------:R-:W-:Y:S02]  /*0620*/  FSEL R8, R22, RZ, P0 ;  /* 0x000000ff16087208 */ /* 0x000fe40000000000 */
[----:B------:R-:W-:Y:S01]  /*0630*/  FSEL R9, R24, RZ, P1 ;  /* 0x000000ff18097208 */ /* 0x000fe20000800000 */
[----:B---3--:R-:W-:Y:S01]  /*0640*/  IMAD.WIDE R12, R0, 0x4, R12 ;  /* 0x00000004000c7825 */ /* 0x008fe200078e020c */
[----:B------:R-:W-:-:S02]  /*0650*/  FSEL R10, R10, RZ, P2 ;  /* 0x000000ff0a0a7208 */ /* 0x000fc40001000000 */
[----:B------:R-:W-:Y:S01]  /*0660*/  FSEL R11, R26, RZ, P3 ;  /* 0x000000ff1a0b7208 */ /* 0x000fe20001800000 */
[----:B------:R1:W-:Y:S04]  /*0670*/  STG.E.128 desc[UR6][R2.64], R4 ;  /* 0x0000000402007986 */ /* 0x0003e8000c101d06 */
[----:B------:R1:W-:Y:S01]  /*0680*/  STG.E.128 desc[UR6][R18.64], R8 ;  /* 0x0000000812007986 */ /* 0x0003e2000c101d06 */
[----:B----4-:R-:W-:-:S03]  /*0690*/  IMAD.WIDE R14, R0, 0x4, R14 ;  /* 0x00000004000e7825 */ /* 0x010fc600078e020e */
[----:B------:R1:W-:Y:S01]  /*06a0*/  @!P4 STG.E desc[UR6][R12.64], R17 ;  /* 0x000000110c00c986 */ /* 0x0003e2000c101906 */
[----:B------:R-:W-:Y:S05]  /*06b0*/  @P4 EXIT ;  /* 0x000000000000494d */ /* 0x000fea0003800000 */
[----:B------:R-:W-:Y:S01]  /*06c0*/  STG.E desc[UR6][R14.64], R16 ;  /* 0x000000100e007986 */ /* 0x000fe2000c101906 */
[----:B------:R-:W-:Y:S05]  /*06d0*/  EXIT ;  /* 0x000000000000794d */ /* 0x000fea0003800000 */
.L_x_0:
[----:B------:R-:W-:-:S00]  /*06e0*/  BRA `(.L_x_0) ;  /* 0xfffffffc00fc7947 */ /* 0x000fc0000383ffff */
[----:B------:R-:W-:-:S00]  /*06f0*/  NOP ;  /* 0x0000000000007918 */ /* 0x000fc00000000000 */
        /* <DEDUP_REMOVED lines=8> */
.L_x_1:


//--------------------- .nv.global.init           --------------------------
	.section	.nv.global.init,"aw",@progbits
.nv.global.init:
	.type		_$_str,@object
	.size		_$_str,(.L_0 - _$_str)
_$_str:
        /*0000*/ 	.byte	0x5f, 0x5f, 0x43, 0x55, 0x44, 0x41, 0x5f, 0x46, 0x54, 0x5a, 0x00
.L_0:


//--------------------- .nv.shared.triton_per_fused__native_batch_norm_legit_convolution_relu_14 --------------------------
	.section	.nv.shared.triton_per_fused__native_batch_norm_legit_convolution_relu_14,"aw",@nobits
	.sectionflags	@""
	.align	16
	.zero		1024


//--------------------- .nv.constant0.triton_per_fused__native_batch_norm_legit_convolution_relu_14 --------------------------
	.section	.nv.constant0.triton_per_fused__native_batch_norm_legit_convolution_relu_14,"a",@progbits
	.sectionflags	@""
	.align	4
.nv.constant0.triton_per_fused__native_batch_norm_legit_convolution_relu_14:
	.zero		576
